//
// Generated by NVIDIA NVVM Compiler
//
// Compiler Build ID: CL-36424714
// Cuda compilation tools, release 13.0, V13.0.88
// Based on NVVM 20.0.0
//

.version 9.0
.target sm_100
.address_size 64

	// .globl	_Z6updatePdS_iii

.visible .entry _Z6updatePdS_iii(
	.param .u64 .ptr .align 1 _Z6updatePdS_iii_param_0,
	.param .u64 .ptr .align 1 _Z6updatePdS_iii_param_1,
	.param .u32 _Z6updatePdS_iii_param_2,
	.param .u32 _Z6updatePdS_iii_param_3,
	.param .u32 _Z6updatePdS_iii_param_4
)
{
	.reg .pred 	%p<14>;
	.reg .b32 	%r<36>;
	.reg .b64 	%rd<20>;
	.reg .b64 	%fd<13>;

	ld.param.u64 	%rd1, [_Z6updatePdS_iii_param_0];
	ld.param.u64 	%rd2, [_Z6updatePdS_iii_param_1];
	ld.param.u32 	%r7, [_Z6updatePdS_iii_param_2];
	ld.param.u32 	%r5, [_Z6updatePdS_iii_param_3];
	ld.param.u32 	%r6, [_Z6updatePdS_iii_param_4];
	mov.u32 	%r8, %tid.x;
	mov.u32 	%r9, %ctaid.x;
	mov.u32 	%r10, %ntid.x;
	mad.lo.s32 	%r11, %r9, %r10, %r8;
	mov.u32 	%r12, %tid.y;
	mov.u32 	%r13, %ctaid.y;
	mov.u32 	%r14, %ntid.y;
	mad.lo.s32 	%r2, %r13, %r14, %r12;
	mov.u32 	%r15, %tid.z;
	mov.u32 	%r16, %ctaid.z;
	mov.u32 	%r17, %ntid.z;
	mad.lo.s32 	%r3, %r16, %r17, %r15;
	setp.eq.s32 	%p4, %r11, 0;
	add.s32 	%r18, %r7, -1;
	setp.ge.s32 	%p5, %r11, %r18;
	setp.eq.s32 	%p6, %r2, 0;
	or.pred  	%p7, %p4, %p6;
	or.pred  	%p8, %p7, %p5;
	mov.pred 	%p13, -1;
	@%p8 bra 	$L__BB0_2;
	add.s32 	%r19, %r5, -1;
	setp.ge.s32 	%p13, %r2, %r19;
$L__BB0_2:
	setp.eq.s32 	%p9, %r3, 0;
	or.pred  	%p10, %p13, %p9;
	add.s32 	%r20, %r6, -1;
	setp.ge.s32 	%p11, %r3, %r20;
	or.pred  	%p12, %p10, %p11;
	@%p12 bra 	$L__BB0_4;
	cvta.to.global.u64 	%rd3, %rd1;
	mul.lo.s32 	%r21, %r7, %r2;
	add.s32 	%r22, %r21, %r11;
	add.s32 	%r23, %r3, -1;
	mul.lo.s32 	%r24, %r7, %r23;
	mad.lo.s32 	%r25, %r24, %r5, %r22;
	mul.wide.s32 	%rd4, %r25, 8;
	add.s64 	%rd5, %rd3, %rd4;
	ld.global.f64 	%fd1, [%rd5];
	sub.s32 	%r26, %r21, %r7;
	add.s32 	%r27, %r26, %r11;
	mul.lo.s32 	%r28, %r7, %r3;
	mul.lo.s32 	%r29, %r28, %r5;
	add.s32 	%r30, %r27, %r29;
	mul.wide.s32 	%rd6, %r30, 8;
	add.s64 	%rd7, %rd3, %rd6;
	ld.global.f64 	%fd2, [%rd7];
	add.f64 	%fd3, %fd1, %fd2;
	cvt.s64.s32 	%rd8, %r29;
	cvt.s64.s32 	%rd9, %r22;
	add.s64 	%rd10, %rd9, %rd8;
	shl.b64 	%rd11, %rd10, 3;
	add.s64 	%rd12, %rd3, %rd11;
	ld.global.f64 	%fd4, [%rd12+-8];
	add.f64 	%fd5, %fd3, %fd4;
	ld.global.f64 	%fd6, [%rd12+8];
	add.f64 	%fd7, %fd5, %fd6;
	add.s32 	%r31, %r22, %r7;
	add.s32 	%r32, %r31, %r29;
	mul.wide.s32 	%rd13, %r32, 8;
	add.s64 	%rd14, %rd3, %rd13;
	ld.global.f64 	%fd8, [%rd14];
	add.f64 	%fd9, %fd7, %fd8;
	add.s32 	%r33, %r28, %r7;
	mad.lo.s32 	%r34, %r33, %r5, %r22;
	mul.wide.s32 	%rd15, %r34, 8;
	add.s64 	%rd16, %rd3, %rd15;
	ld.global.f64 	%fd10, [%rd16];
	add.f64 	%fd11, %fd9, %fd10;
	mul.f64 	%fd12, %fd11, 0d3FC5555555555555;
	add.s32 	%r35, %r30, %r7;
	cvta.to.global.u64 	%rd17, %rd2;
	mul.wide.s32 	%rd18, %r35, 8;
	add.s64 	%rd19, %rd17, %rd18;
	st.global.f64 	[%rd19], %fd12;
$L__BB0_4:
	ret;

}


// ===== COMPILED SASS (sm_100) =====

	.target	sm_100

	.elftype	@"ET_EXEC"


//--------------------- .note.nv.tkinfo           --------------------------
	.section	.note.nv.tkinfo,"",@"SHT_NOTE"
	.sectionflags	@"SHF_NOTE_NV_TKINFO"
	.tkinfo
        /*0018*/ 	.word	0x00000002
        /*0030*/ 	.string	""
        /*0030*/ 	.string	"ptxas"
        /*0030*/ 	.string	"Cuda compilation tools, release 13.0, V13.0.88"
        /*0030*/ 	.string	"Build cuda_13.0.r13.0/compiler.36424714_0"
        /*0030*/ 	.string	"-arch sm_100 -m 64 "



//--------------------- .note.nv.cuinfo           --------------------------
	.section	.note.nv.cuinfo,"",@"SHT_NOTE"
	.sectionflags	@"SHF_NOTE_NV_CUINFO"
        /*0018*/ 	.short	0x0002
        /*001a*/ 	.short	0x0064
        /*001c*/ 	.short	0x0082
	.zero		2


//--------------------- .nv.info                  --------------------------
	.section	.nv.info,"",@"SHT_CUDA_INFO"
	.align	4


	//----- nvinfo : EIATTR_REGCOUNT
	.align		4
        /*0000*/ 	.byte	0x04, 0x2f
        /*0002*/ 	.short	(.L_1 - .L_0)
	.align		4
.L_0:
        /*0004*/ 	.word	index@(_Z6updatePdS_iii)
        /*0008*/ 	.word	0x00000018


	//----- nvinfo : EIATTR_FRAME_SIZE
	.align		4
.L_1:
        /*000c*/ 	.byte	0x04, 0x11
        /*000e*/ 	.short	(.L_3 - .L_2)
	.align		4
.L_2:
        /*0010*/ 	.word	index@(_Z6updatePdS_iii)
        /*0014*/ 	.word	0x00000000


	//----- nvinfo : EIATTR_MIN_STACK_SIZE
	.align		4
.L_3:
        /*0018*/ 	.byte	0x04, 0x12
        /*001a*/ 	.short	(.L_5 - .L_4)
	.align		4
.L_4:
        /*001c*/ 	.word	index@(_Z6updatePdS_iii)
        /*0020*/ 	.word	0x00000000
.L_5:


//--------------------- .nv.compat                --------------------------
	.section	.nv.compat,"",@"SHT_CUDA_COMPAT_INFO"
	.align	4
        /*0000*/ 	.byte	0x02, 0x09, 0x00, 0x00, 0x02, 0x02, 0x01, 0x00, 0x02, 0x05, 0x05, 0x00, 0x03, 0x07, 0x01, 0x01
        /*0010*/ 	.byte	0x02, 0x03, 0x00, 0x00, 0x02, 0x06, 0x01, 0x00, 0x04, 0x0b, 0x08, 0x00, 0x01, 0x00, 0x00, 0x00
        /*0020*/ 	.byte	0x00, 0x00, 0x00, 0x00


//--------------------- .nv.info._Z6updatePdS_iii --------------------------
	.section	.nv.info._Z6updatePdS_iii,"",@"SHT_CUDA_INFO"
	.sectionflags	@""
	.align	4


	//----- nvinfo : EIATTR_CUDA_API_VERSION
	.align		4
        /*0000*/ 	.byte	0x04, 0x37
        /*0002*/ 	.short	(.L_7 - .L_6)
.L_6:
        /*0004*/ 	.word	0x00000082


	//----- nvinfo : EIATTR_KPARAM_INFO
	.align		4
.L_7:
        /*0008*/ 	.byte	0x04, 0x17
        /*000a*/ 	.short	(.L_9 - .L_8)
.L_8:
        /*000c*/ 	.word	0x00000000
        /*0010*/ 	.short	0x0004
        /*0012*/ 	.short	0x0018
        /*0014*/ 	.byte	0x00, 0xf0, 0x11, 0x00


	//----- nvinfo : EIATTR_KPARAM_INFO
	.align		4
.L_9:
        /*0018*/ 	.byte	0x04, 0x17
        /*001a*/ 	.short	(.L_11 - .L_10)
.L_10:
        /*001c*/ 	.word	0x00000000
        /*0020*/ 	.short	0x0003
        /*0022*/ 	.short	0x0014
        /*0024*/ 	.byte	0x00, 0xf0, 0x11, 0x00


	//----- nvinfo : EIATTR_KPARAM_INFO
	.align		4
.L_11:
        /*0028*/ 	.byte	0x04, 0x17
        /*002a*/ 	.short	(.L_13 - .L_12)
.L_12:
        /*002c*/ 	.word	0x00000000
        /*0030*/ 	.short	0x0002
        /*0032*/ 	.short	0x0010
        /*0034*/ 	.byte	0x00, 0xf0, 0x11, 0x00


	//----- nvinfo : EIATTR_KPARAM_INFO
	.align		4
.L_13:
        /*0038*/ 	.byte	0x04, 0x17
        /*003a*/ 	.short	(.L_15 - .L_14)
.L_14:
        /*003c*/ 	.word	0x00000000
        /*0040*/ 	.short	0x0001
        /*0042*/ 	.short	0x0008
        /*0044*/ 	.byte	0x00, 0xf5, 0x21, 0x00


	//----- nvinfo : EIATTR_KPARAM_INFO
	.align		4
.L_15:
        /*0048*/ 	.byte	0x04, 0x17
        /*004a*/ 	.short	(.L_17 - .L_16)
.L_16:
        /*004c*/ 	.word	0x00000000
        /*0050*/ 	.short	0x0000
        /*0052*/ 	.short	0x0000
        /*0054*/ 	.byte	0x00, 0xf5, 0x21, 0x00


	//----- nvinfo : EIATTR_SPARSE_MMA_MASK
	.align		4
.L_17:
        /*0058*/ 	.byte	0x03, 0x50
        /*005a*/ 	.short	0x0000


	//----- nvinfo : EIATTR_MAXREG_COUNT
	.align		4
        /*005c*/ 	.byte	0x03, 0x1b
        /*005e*/ 	.short	0x00ff


	//----- nvinfo : EIATTR_MERCURY_ISA_VERSION
	.align		4
        /*0060*/ 	.byte	0x03, 0x5f
        /*0062*/ 	.short	0x0101


	//----- nvinfo : EIATTR_VRC_CTA_INIT_COUNT
	.align		4
        /*0064*/ 	.byte	0x02, 0x4a
	.zero		1
	.zero		1


	//----- nvinfo : EIATTR_EXIT_INSTR_OFFSETS
	.align		4
        /*0068*/ 	.byte	0x04, 0x1c
        /*006a*/ 	.short	(.L_19 - .L_18)


	//   ....[0]....
.L_18:
        /*006c*/ 	.word	0x00000190


	//   ....[1]....
        /*0070*/ 	.word	0x00000440


	//----- nvinfo : EIATTR_CBANK_PARAM_SIZE
	.align		4
.L_19:
        /*0074*/ 	.byte	0x03, 0x19
        /*0076*/ 	.short	0x001c


	//----- nvinfo : EIATTR_PARAM_CBANK
	.align		4
        /*0078*/ 	.byte	0x04, 0x0a
        /*007a*/ 	.short	(.L_21 - .L_20)
	.align		4
.L_20:
        /*007c*/ 	.word	index@(.nv.constant0._Z6updatePdS_iii)
        /*0080*/ 	.short	0x0380
        /*0082*/ 	.short	0x001c


	//----- nvinfo : EIATTR_SW_WAR
	.align		4
.L_21:
        /*0084*/ 	.byte	0x04, 0x36
        /*0086*/ 	.short	(.L_23 - .L_22)
.L_22:
        /*0088*/ 	.word	0x00000008
.L_23:


//--------------------- .nv.callgraph             --------------------------
	.section	.nv.callgraph,"",@"SHT_CUDA_CALLGRAPH"
	.align	4
	.sectionentsize	8
	.align		4
        /*0000*/ 	.word	0x00000000
	.align		4
        /*0004*/ 	.word	0xffffffff
	.align		4
        /*0008*/ 	.word	0x00000000
	.align		4
        /*000c*/ 	.word	0xfffffffe
	.align		4
        /*0010*/ 	.word	0x00000000
	.align		4
        /*0014*/ 	.word	0xfffffffd
	.align		4
        /*0018*/ 	.word	0x00000000
	.align		4
        /*001c*/ 	.word	0xfffffffc


//--------------------- .text._Z6updatePdS_iii    --------------------------
	.section	.text._Z6updatePdS_iii,"ax",@progbits
	.align	128
        .global         _Z6updatePdS_iii
        .type           _Z6updatePdS_iii,@function
        .size           _Z6updatePdS_iii,(.L_x_1 - _Z6updatePdS_iii)
        .other          _Z6updatePdS_iii,@"STO_CUDA_ENTRY STV_DEFAULT"
_Z6updatePdS_iii:
.text._Z6updatePdS_iii:
[----:B------:R-:W-:Y:S01]  /*0000*/  LDC R1, c[0x0][0x37c] ;  /* 0x0000df00ff017b82 */ /* 0x000fe20000000800 */
[----:B------:R-:W0:Y:S07]  /*0010*/  S2R R15, SR_TID.Y ;  /* 0x00000000000f7919 */ /* 0x000e2e0000002200 */
[----:B------:R-:W1:Y:S01]  /*0020*/  LDC R2, c[0x0][0x360] ;  /* 0x0000d800ff027b82 */ /* 0x000e620000000800 */
[----:B------:R-:W1:Y:S01]  /*0030*/  S2R R3, SR_TID.X ;  /* 0x0000000000037919 */ /* 0x000e620000002100 */
[----:B------:R-:W2:Y:S06]  /*0040*/  S2R R5, SR_TID.Z ;  /* 0x0000000000057919 */ /* 0x000eac0000002300 */
[----:B------:R-:W0:Y:S08]  /*0050*/  S2UR UR5, SR_CTAID.Y ;  /* 0x00000000000579c3 */ /* 0x000e300000002600 */
[----:B------:R-:W0:Y:S08]  /*0060*/  LDC R4, c[0x0][0x364] ;  /* 0x0000d900ff047b82 */ /* 0x000e300000000800 */
[----:B------:R-:W1:Y:S08]  /*0070*/  S2UR UR4, SR_CTAID.X ;  /* 0x00000000000479c3 */ /* 0x000e700000002500 */
[----:B------:R-:W3:Y:S01]  /*0080*/  LDC R0, c[0x0][0x390] ;  /* 0x0000e400ff007b82 */ /* 0x000ee20000000800 */
[----:B0-----:R-:W-:-:S07]  /*0090*/  IMAD R15, R4, UR5, R15 ;  /* 0x00000005040f7c24 */ /* 0x001fce000f8e020f */
[----:B------:R-:W2:Y:S01]  /*00a0*/  S2UR UR5, SR_CTAID.Z ;  /* 0x00000000000579c3 */ /* 0x000ea20000002700 */
[----:B------:R-:W-:Y:S01]  /*00b0*/  ISETP.NE.AND P0, PT, R15, RZ, PT ;  /* 0x000000ff0f00720c */ /* 0x000fe20003f05270 */
[----:B-1----:R-:W-:-:S06]  /*00c0*/  IMAD R3, R2, UR4, R3 ;  /* 0x0000000402037c24 */ /* 0x002fcc000f8e0203 */
[----:B------:R-:W2:Y:S01]  /*00d0*/  LDC R4, c[0x0][0x368] ;  /* 0x0000da00ff047b82 */ /* 0x000ea20000000800 */
[----:B------:R-:W0:Y:S01]  /*00e0*/  LDCU UR4, c[0x0][0x398] ;  /* 0x00007300ff0477ac */ /* 0x000e220008000800 */
[----:B------:R-:W-:Y:S02]  /*00f0*/  ISETP.EQ.OR P0, PT, R3, RZ, !P0 ;  /* 0x000000ff0300720c */ /* 0x000fe40004702670 */
[----:B---3--:R-:W-:-:S04]  /*0100*/  IADD3 R2, PT, PT, R0, -0x1, RZ ;  /* 0xffffffff00027810 */ /* 0x008fc80007ffe0ff */
[----:B------:R-:W-:Y:S01]  /*0110*/  ISETP.GE.OR P0, PT, R3, R2, P0 ;  /* 0x000000020300720c */ /* 0x000fe20000706670 */
[----:B0-----:R-:W-:-:S12]  /*0120*/  UIADD3 UR4, UPT, UPT, UR4, -0x1, URZ ;  /* 0xffffffff04047890 */ /* 0x001fd8000fffe0ff */
[----:B------:R-:W0:Y:S01]  /*0130*/  @!P0 LDC R2, c[0x0][0x394] ;  /* 0x0000e500ff028b82 */ /* 0x000e220000000800 */
[----:B--2---:R-:W-:Y:S01]  /*0140*/  IMAD R5, R4, UR5, R5 ;  /* 0x0000000504057c24 */ /* 0x004fe2000f8e0205 */
[----:B0-----:R-:W-:-:S04]  /*0150*/  @!P0 IADD3 R2, PT, PT, R2, -0x1, RZ ;  /* 0xffffffff02028810 */ /* 0x001fc80007ffe0ff */
[----:B------:R-:W-:-:S04]  /*0160*/  ISETP.GE.OR P0, PT, R15, R2, P0 ;  /* 0x000000020f00720c */ /* 0x000fc80000706670 */
[----:B------:R-:W-:-:S04]  /*0170*/  ISETP.EQ.OR P0, PT, R5, RZ, P0 ;  /* 0x000000ff0500720c */ /* 0x000fc80000702670 */
[----:B------:R-:W-:-:S13]  /*0180*/  ISETP.GE.OR P0, PT, R5, UR4, P0 ;  /* 0x0000000405007c0c */ /* 0x000fda0008706670 */
[----:B------:R-:W-:Y:S05]  /*0190*/  @P0 EXIT ;  /* 0x000000000000094d */ /* 0x000fea0003800000 */
[----:B------:R-:W0:Y:S01]  /*01a0*/  LDCU UR8, c[0x0][0x394] ;  /* 0x00007280ff0877ac */ /* 0x000e220008000800 */
[----:B------:R-:W1:Y:S01]  /*01b0*/  LDC.64 R10, c[0x0][0x380] ;  /* 0x0000e000ff0a7b82 */ /* 0x000e620000000a00 */
[CC--:B------:R-:W-:Y:S01]  /*01c0*/  IMAD R17, R5.reuse, R0.reuse, RZ ;  /* 0x0000000005117224 */ /* 0x0c0fe200078e02ff */
[----:B------:R-:W-:Y:S01]  /*01d0*/  IADD3 R5, PT, PT, R5, -0x1, RZ ;  /* 0xffffffff05057810 */ /* 0x000fe20007ffe0ff */
[----:B------:R-:W2:Y:S01]  /*01e0*/  LDCU.64 UR6, c[0x0][0x380] ;  /* 0x00007000ff0677ac */ /* 0x000ea20008000a00 */
[CC--:B------:R-:W-:Y:S02]  /*01f0*/  IMAD R4, R15.reuse, R0.reuse, -R0 ;  /* 0x000000000f047224 */ /* 0x0c0fe400078e0a00 */
[-C--:B------:R-:W-:Y:S01]  /*0200*/  IMAD R15, R15, R0.reuse, R3 ;  /* 0x000000000f0f7224 */ /* 0x080fe200078e0203 */
[----:B------:R-:W3:Y:S01]  /*0210*/  LDCU.64 UR4, c[0x0][0x358] ;  /* 0x00006b00ff0477ac */ /* 0x000ee20008000a00 */
[----:B------:R-:W-:-:S03]  /*0220*/  IMAD R2, R5, R0, RZ ;  /* 0x0000000005027224 */ /* 0x000fc600078e02ff */
[--C-:B------:R-:W-:Y:S01]  /*0230*/  SHF.R.S32.HI R5, RZ, 0x1f, R15.reuse ;  /* 0x0000001fff057819 */ /* 0x100fe2000001140f */
[----:B0-----:R-:W-:Y:S02]  /*0240*/  IMAD R14, R17, UR8, RZ ;  /* 0x00000008110e7c24 */ /* 0x001fe4000f8e02ff */
[----:B------:R-:W-:-:S03]  /*0250*/  IMAD R9, R2, UR8, R15 ;  /* 0x0000000802097c24 */ /* 0x000fc6000f8e020f */
[----:B------:R-:W-:Y:S02]  /*0260*/  IADD3 R3, PT, PT, R14, R4, R3 ;  /* 0x000000040e037210 */ /* 0x000fe40007ffe003 */
[----:B------:R-:W-:Y:S01]  /*0270*/  IADD3 R2, P0, PT, R15, R14, RZ ;  /* 0x0000000e0f027210 */ /* 0x000fe20007f1e0ff */
[----:B-1----:R-:W-:-:S03]  /*0280*/  IMAD.WIDE R8, R9, 0x8, R10 ;  /* 0x0000000809087825 */ /* 0x002fc600078e020a */
[----:B------:R-:W-:Y:S01]  /*0290*/  LEA.HI.X.SX32 R5, R14, R5, 0x1, P0 ;  /* 0x000000050e057211 */ /* 0x000fe200000f0eff */
[----:B------:R-:W-:Y:S01]  /*02a0*/  IMAD.WIDE R12, R3, 0x8, R10 ;  /* 0x00000008030c7825 */ /* 0x000fe200078e020a */
[C---:B--2---:R-:W-:Y:S01]  /*02b0*/  LEA R18, P0, R2.reuse, UR6, 0x3 ;  /* 0x0000000602127c11 */ /* 0x044fe2000f8018ff */
[----:B---3--:R-:W2:Y:S04]  /*02c0*/  LDG.E.64 R8, desc[UR4][R8.64] ;  /* 0x0000000408087981 */ /* 0x008ea8000c1e1b00 */
[----:B------:R-:W2:Y:S01]  /*02d0*/  LDG.E.64 R12, desc[UR4][R12.64] ;  /* 0x000000040c0c7981 */ /* 0x000ea2000c1e1b00 */
[----:B------:R-:W-:-:S05]  /*02e0*/  LEA.HI.X R19, R2, UR7, R5, 0x3, P0 ;  /* 0x0000000702137c11 */ /* 0x000fca00080f1c05 */
[----:B------:R-:W3:Y:S01]  /*02f0*/  LDG.E.64 R6, desc[UR4][R18.64+-0x8] ;  /* 0xfffff80412067981 */ /* 0x000ee2000c1e1b00 */
[-C--:B------:R-:W-:Y:S02]  /*0300*/  IADD3 R21, PT, PT, R14, R0.reuse, R15 ;  /* 0x000000000e157210 */ /* 0x080fe40007ffe00f */
[----:B------:R-:W-:Y:S01]  /*0310*/  IADD3 R2, PT, PT, R17, R0, RZ ;  /* 0x0000000011027210 */ /* 0x000fe20007ffe0ff */
[----:B------:R-:W4:Y:S02]  /*0320*/  LDG.E.64 R4, desc[UR4][R18.64+0x8] ;  /* 0x0000080412047981 */ /* 0x000f24000c1e1b00 */
[----:B------:R-:W-:-:S04]  /*0330*/  IMAD.WIDE R16, R21, 0x8, R10 ;  /* 0x0000000815107825 */ /* 0x000fc800078e020a */
[----:B------:R-:W-:Y:S02]  /*0340*/  IMAD R21, R2, UR8, R15 ;  /* 0x0000000802157c24 */ /* 0x000fe4000f8e020f */
[----:B------:R-:W5:Y:S02]  /*0350*/  LDG.E.64 R14, desc[UR4][R16.64] ;  /* 0x00000004100e7981 */ /* 0x000f64000c1e1b00 */
[----:B------:R-:W-:-:S06]  /*0360*/  IMAD.WIDE R10, R21, 0x8, R10 ;  /* 0x00000008150a7825 */ /* 0x000fcc00078e020a */
[----:B------:R-:W5:Y:S01]  /*0370*/  LDG.E.64 R10, desc[UR4][R10.64] ;  /* 0x000000040a0a7981 */ /* 0x000f62000c1e1b00 */
[----:B------:R-:W-:Y:S01]  /*0380*/  IADD3 R3, PT, PT, R3, R0, RZ ;  /* 0x0000000003037210 */ /* 0x000fe20007ffe0ff */
[----:B------:R-:W-:Y:S01]  /*0390*/  UMOV UR6, 0x55555555 ;  /* 0x5555555500067882 */ /* 0x000fe20000000000 */
[----:B------:R-:W-:Y:S01]  /*03a0*/  UMOV UR7, 0x3fc55555 ;  /* 0x3fc5555500077882 */ /* 0x000fe20000000000 */
[----:B--2---:R-:W-:-:S08]  /*03b0*/  DADD R8, R8, R12 ;  /* 0x0000000008087229 */ /* 0x004fd0000000000c */
[----:B---3--:R-:W-:-:S08]  /*03c0*/  DADD R6, R8, R6 ;  /* 0x0000000008067229 */ /* 0x008fd00000000006 */
[----:B----4-:R-:W-:Y:S02]  /*03d0*/  DADD R4, R6, R4 ;  /* 0x0000000006047229 */ /* 0x010fe40000000004 */
[----:B------:R-:W0:Y:S06]  /*03e0*/  LDC.64 R6, c[0x0][0x388] ;  /* 0x0000e200ff067b82 */ /* 0x000e2c0000000a00 */
[----:B-----5:R-:W-:-:S08]  /*03f0*/  DADD R4, R4, R14 ;  /* 0x0000000004047229 */ /* 0x020fd0000000000e */
[----:B------:R-:W-:-:S08]  /*0400*/  DADD R4, R4, R10 ;  /* 0x0000000004047229 */ /* 0x000fd0000000000a */
[----:B------:R-:W-:Y:S01]  /*0410*/  DMUL R4, R4, UR6 ;  /* 0x0000000604047c28 */ /* 0x000fe20008000000 */
[----:B0-----:R-:W-:-:S06]  /*0420*/  IMAD.WIDE R2, R3, 0x8, R6 ;  /* 0x0000000803027825 */ /* 0x001fcc00078e0206 */
[----:B------:R-:W-:Y:S01]  /*0430*/  STG.E.64 desc[UR4][R2.64], R4 ;  /* 0x0000000402007986 */ /* 0x000fe2000c101b04 */
[----:B------:R-:W-:Y:S05]  /*0440*/  EXIT ;  /* 0x000000000000794d */ /* 0x000fea0003800000 */
.L_x_0:
[----:B------:R-:W-:-:S00]  /*0450*/  BRA `(.L_x_0) ;  /* 0xfffffffc00fc7947 */ /* 0x000fc0000383ffff */
[----:B------:R-:W-:-:S00]  /*0460*/  NOP ;  /* 0x0000000000007918 */ /* 0x000fc00000000000 */
        /* <DEDUP_REMOVED lines=9> */
.L_x_1:


//--------------------- .nv.shared.reserved.0     --------------------------
	.section	.nv.shared.reserved.0,"aw",@nobits
	.weak		__nv_reservedSMEM_offset_0_alias
	.size		__nv_reservedSMEM_offset_0_alias, 0, 64
	.other		__nv_reservedSMEM_offset_0_alias,@"STO_CUDA_RESERVED_SHARED STV_DEFAULT"
__nv_reservedSMEM_offset_0_alias:
	.zero		0
	.zero		64


//--------------------- .nv.constant0._Z6updatePdS_iii --------------------------
	.section	.nv.constant0._Z6updatePdS_iii,"a",@progbits
	.sectionflags	@""
	.align	4
.nv.constant0._Z6updatePdS_iii:
	.zero		924


//--------------------- SYMBOLS --------------------------

	.type		.nv.reservedSmem.offset0,@object
	.size		.nv.reservedSmem.offset0,0x4
